//
// Generated by NVIDIA NVVM Compiler
//
// Compiler Build ID: CL-36424714
// Cuda compilation tools, release 13.0, V13.0.88
// Based on NVVM 20.0.0
//

.version 9.0
.target sm_100
.address_size 64

	// .globl	_Z22unique_gid_calculationPi
.extern .func  (.param .b32 func_retval0) vprintf
(
	.param .b64 vprintf_param_0,
	.param .b64 vprintf_param_1
)
;
.global .align 1 .b8 $str[57] = {98, 108, 111, 99, 107, 73, 100, 120, 46, 120, 32, 58, 32, 37, 100, 44, 32, 116, 104, 114, 101, 97, 100, 73, 100, 120, 46, 120, 32, 58, 32, 37, 100, 44, 32, 103, 105, 100, 58, 32, 37, 100, 44, 32, 118, 97, 108, 117, 101, 32, 58, 32, 37, 100, 32, 10};

.visible .entry _Z22unique_gid_calculationPi(
	.param .u64 .ptr .align 1 _Z22unique_gid_calculationPi_param_0
)
{
	.local .align 16 .b8 	__local_depot0[16];
	.reg .b64 	%SP;
	.reg .b64 	%SPL;
	.reg .b32 	%r<8>;
	.reg .b64 	%rd<9>;

	mov.u64 	%SPL, __local_depot0;
	cvta.local.u64 	%SP, %SPL;
	ld.param.u64 	%rd1, [_Z22unique_gid_calculationPi_param_0];
	cvta.to.global.u64 	%rd2, %rd1;
	add.u64 	%rd3, %SP, 0;
	add.u64 	%rd4, %SPL, 0;
	mov.u32 	%r1, %tid.x;
	mov.u32 	%r2, %ctaid.x;
	mov.u32 	%r3, %ntid.x;
	mad.lo.s32 	%r4, %r2, %r3, %r1;
	mul.wide.s32 	%rd5, %r4, 4;
	add.s64 	%rd6, %rd2, %rd5;
	ld.global.u32 	%r5, [%rd6];
	st.local.v4.u32 	[%rd4], {%r2, %r1, %r4, %r5};
	mov.u64 	%rd7, $str;
	cvta.global.u64 	%rd8, %rd7;
	{ // callseq 0, 0
	.param .b64 param0;
	st.param.b64 	[param0], %rd8;
	.param .b64 param1;
	st.param.b64 	[param1], %rd3;
	.param .b32 retval0;
	call.uni (retval0), 
	vprintf, 
	(
	param0, 
	param1
	);
	ld.param.b32 	%r6, [retval0];
	} // callseq 0
	ret;

}


// ===== COMPILED SASS (sm_100) =====

	.target	sm_100

	.elftype	@"ET_EXEC"


//--------------------- .note.nv.tkinfo           --------------------------
	.section	.note.nv.tkinfo,"",@"SHT_NOTE"
	.sectionflags	@"SHF_NOTE_NV_TKINFO"
	.tkinfo
        /*0018*/ 	.word	0x00000002
        /*0030*/ 	.string	""
        /*0030*/ 	.string	"ptxas"
        /*0030*/ 	.string	"Cuda compilation tools, release 13.0, V13.0.88"
        /*0030*/ 	.string	"Build cuda_13.0.r13.0/compiler.36424714_0"
        /*0030*/ 	.string	"-arch sm_100 -m 64 "



//--------------------- .note.nv.cuinfo           --------------------------
	.section	.note.nv.cuinfo,"",@"SHT_NOTE"
	.sectionflags	@"SHF_NOTE_NV_CUINFO"
        /*0018*/ 	.short	0x0002
        /*001a*/ 	.short	0x0064
        /*001c*/ 	.short	0x0082
	.zero		2


//--------------------- .nv.info                  --------------------------
	.section	.nv.info,"",@"SHT_CUDA_INFO"
	.align	4


	//----- nvinfo : EIATTR_REGCOUNT
	.align		4
        /*0000*/ 	.byte	0x04, 0x2f
        /*0002*/ 	.short	(.L_2 - .L_1)
	.align		4
.L_1:
        /*0004*/ 	.word	index@(_Z22unique_gid_calculationPi)
        /*0008*/ 	.word	0x00000018


	//----- nvinfo : EIATTR_FRAME_SIZE
	.align		4
.L_2:
        /*000c*/ 	.byte	0x04, 0x11
        /*000e*/ 	.short	(.L_4 - .L_3)
	.align		4
.L_3:
        /*0010*/ 	.word	index@(_Z22unique_gid_calculationPi)
        /*0014*/ 	.word	0x00000010


	//----- nvinfo : EIATTR_MIN_STACK_SIZE
	.align		4
.L_4:
        /*0018*/ 	.byte	0x04, 0x12
        /*001a*/ 	.short	(.L_6 - .L_5)
	.align		4
.L_5:
        /*001c*/ 	.word	index@(_Z22unique_gid_calculationPi)
        /*0020*/ 	.word	0x00000010
.L_6:


//--------------------- .nv.compat                --------------------------
	.section	.nv.compat,"",@"SHT_CUDA_COMPAT_INFO"
	.align	4
        /*0000*/ 	.byte	0x02, 0x09, 0x00, 0x00, 0x02, 0x02, 0x01, 0x00, 0x02, 0x05, 0x05, 0x00, 0x03, 0x07, 0x01, 0x01
        /*0010*/ 	.byte	0x02, 0x03, 0x00, 0x00, 0x02, 0x06, 0x01, 0x00, 0x04, 0x0b, 0x08, 0x00, 0x09, 0x00, 0x00, 0x00
        /*0020*/ 	.byte	0x00, 0x00, 0x00, 0x00


//--------------------- .nv.info._Z22unique_gid_calculationPi --------------------------
	.section	.nv.info._Z22unique_gid_calculationPi,"",@"SHT_CUDA_INFO"
	.sectionflags	@""
	.align	4


	//----- nvinfo : EIATTR_CUDA_API_VERSION
	.align		4
        /*0000*/ 	.byte	0x04, 0x37
        /*0002*/ 	.short	(.L_8 - .L_7)
.L_7:
        /*0004*/ 	.word	0x00000082


	//----- nvinfo : EIATTR_KPARAM_INFO
	.align		4
.L_8:
        /*0008*/ 	.byte	0x04, 0x17
        /*000a*/ 	.short	(.L_10 - .L_9)
.L_9:
        /*000c*/ 	.word	0x00000000
        /*0010*/ 	.short	0x0000
        /*0012*/ 	.short	0x0000
        /*0014*/ 	.byte	0x00, 0xf5, 0x21, 0x00


	//----- nvinfo : EIATTR_SPARSE_MMA_MASK
	.align		4
.L_10:
        /*0018*/ 	.byte	0x03, 0x50
        /*001a*/ 	.short	0x0000


	//----- nvinfo : EIATTR_MAXREG_COUNT
	.align		4
        /*001c*/ 	.byte	0x03, 0x1b
        /*001e*/ 	.short	0x00ff


	//----- nvinfo : EIATTR_EXTERNS
	.align		4
        /*0020*/ 	.byte	0x04, 0x0f
        /*0022*/ 	.short	(.L_12 - .L_11)


	//   ....[0]....
	.align		4
.L_11:
        /*0024*/ 	.word	index@(vprintf)


	//----- nvinfo : EIATTR_MERCURY_ISA_VERSION
	.align		4
.L_12:
        /*0028*/ 	.byte	0x03, 0x5f
        /*002a*/ 	.short	0x0101


	//----- nvinfo : EIATTR_VRC_CTA_INIT_COUNT
	.align		4
        /*002c*/ 	.byte	0x02, 0x4a
	.zero		1
	.zero		1


	//----- nvinfo : EIATTR_SYSCALL_OFFSETS
	.align		4
        /*0030*/ 	.byte	0x04, 0x46
        /*0032*/ 	.short	(.L_14 - .L_13)


	//   ....[0]....
.L_13:
        /*0034*/ 	.word	0x00000150


	//----- nvinfo : EIATTR_EXIT_INSTR_OFFSETS
	.align		4
.L_14:
        /*0038*/ 	.byte	0x04, 0x1c
        /*003a*/ 	.short	(.L_16 - .L_15)


	//   ....[0]....
.L_15:
        /*003c*/ 	.word	0x00000160


	//----- nvinfo : EIATTR_CBANK_PARAM_SIZE
	.align		4
.L_16:
        /*0040*/ 	.byte	0x03, 0x19
        /*0042*/ 	.short	0x0008


	//----- nvinfo : EIATTR_PARAM_CBANK
	.align		4
        /*0044*/ 	.byte	0x04, 0x0a
        /*0046*/ 	.short	(.L_18 - .L_17)
	.align		4
.L_17:
        /*0048*/ 	.word	index@(.nv.constant0._Z22unique_gid_calculationPi)
        /*004c*/ 	.short	0x0380
        /*004e*/ 	.short	0x0008


	//----- nvinfo : EIATTR_SW_WAR
	.align		4
.L_18:
        /*0050*/ 	.byte	0x04, 0x36
        /*0052*/ 	.short	(.L_20 - .L_19)
.L_19:
        /*0054*/ 	.word	0x00000008
.L_20:


//--------------------- .nv.callgraph             --------------------------
	.section	.nv.callgraph,"",@"SHT_CUDA_CALLGRAPH"
	.align	4
	.sectionentsize	8
	.align		4
        /*0000*/ 	.word	0x00000000
	.align		4
        /*0004*/ 	.word	0xffffffff
	.align		4
        /*0008*/ 	.word	index@(_Z22unique_gid_calculationPi)
	.align		4
        /*000c*/ 	.word	index@(vprintf)
	.align		4
        /*0010*/ 	.word	0x00000000
	.align		4
        /*0014*/ 	.word	0xfffffffe
	.align		4
        /*0018*/ 	.word	0x00000000
	.align		4
        /*001c*/ 	.word	0xfffffffd
	.align		4
        /*0020*/ 	.word	0x00000000
	.align		4
        /*0024*/ 	.word	0xfffffffc


//--------------------- .nv.constant4             --------------------------
	.section	.nv.constant4,"a",@progbits
	.align	8
	.align		8
.nv.constant4:
        /*0000*/ 	.dword	vprintf
	.align		8
        /*0008*/ 	.dword	$str


//--------------------- .text._Z22unique_gid_calculationPi --------------------------
	.section	.text._Z22unique_gid_calculationPi,"ax",@progbits
	.align	128
        .global         _Z22unique_gid_calculationPi
        .type           _Z22unique_gid_calculationPi,@function
        .size           _Z22unique_gid_calculationPi,(.L_x_2 - _Z22unique_gid_calculationPi)
        .other          _Z22unique_gid_calculationPi,@"STO_CUDA_ENTRY STV_DEFAULT"
_Z22unique_gid_calculationPi:
.text._Z22unique_gid_calculationPi:
[----:B------:R-:W0:Y:S01]  /*0000*/  LDC R1, c[0x0][0x37c] ;  /* 0x0000df00ff017b82 */ /* 0x000e220000000800 */
[----:B------:R-:W1:Y:S07]  /*0010*/  S2R R13, SR_TID.X ;  /* 0x00000000000d7919 */ /* 0x000e6e0000002100 */
[----:B------:R-:W2:Y:S01]  /*0020*/  LDC.64 R2, c[0x0][0x380] ;  /* 0x0000e000ff027b82 */ /* 0x000ea20000000a00 */
[----:B------:R-:W3:Y:S01]  /*0030*/  LDCU UR6, c[0x0][0x2fc] ;  /* 0x00005f80ff0677ac */ /* 0x000ee20008000800 */
[----:B0-----:R-:W-:Y:S01]  /*0040*/  VIADD R1, R1, 0xfffffff0 ;  /* 0xfffffff001017836 */ /* 0x001fe20000000000 */
[----:B------:R-:W1:Y:S01]  /*0050*/  S2R R12, SR_CTAID.X ;  /* 0x00000000000c7919 */ /* 0x000e620000002500 */
[----:B------:R-:W1:Y:S01]  /*0060*/  LDCU UR7, c[0x0][0x360] ;  /* 0x00006c00ff0777ac */ /* 0x000e620008000800 */
[----:B------:R-:W0:Y:S01]  /*0070*/  LDCU.64 UR4, c[0x0][0x358] ;  /* 0x00006b00ff0477ac */ /* 0x000e220008000a00 */
[----:B------:R-:W-:Y:S01]  /*0080*/  MOV R0, 0x0 ;  /* 0x0000000000007802 */ /* 0x000fe20000000f00 */
[----:B------:R-:W4:Y:S01]  /*0090*/  LDCU.64 UR8, c[0x4][0x8] ;  /* 0x01000100ff0877ac */ /* 0x000f220008000a00 */
[----:B-1----:R-:W-:-:S04]  /*00a0*/  IMAD R14, R12, UR7, R13 ;  /* 0x000000070c0e7c24 */ /* 0x002fc8000f8e020d */
[----:B--2---:R-:W-:-:S05]  /*00b0*/  IMAD.WIDE R2, R14, 0x4, R2 ;  /* 0x000000040e027825 */ /* 0x004fca00078e0202 */
[----:B0-----:R-:W2:Y:S01]  /*00c0*/  LDG.E R15, desc[UR4][R2.64] ;  /* 0x00000004020f7981 */ /* 0x001ea2000c1e1900 */
[----:B------:R-:W0:Y:S01]  /*00d0*/  LDCU UR4, c[0x0][0x2f8] ;  /* 0x00005f00ff0477ac */ /* 0x000e220008000800 */
[----:B------:R1:W1:Y:S01]  /*00e0*/  LDC.64 R8, c[0x4][R0] ;  /* 0x0100000000087b82 */ /* 0x0002620000000a00 */
[----:B----4-:R-:W-:Y:S01]  /*00f0*/  IMAD.U32 R4, RZ, RZ, UR8 ;  /* 0x00000008ff047e24 */ /* 0x010fe2000f8e00ff */
[----:B------:R-:W-:Y:S02]  /*0100*/  MOV R5, UR9 ;  /* 0x0000000900057c02 */ /* 0x000fe40008000f00 */
[----:B0-----:R-:W-:-:S04]  /*0110*/  IADD3 R6, P0, PT, R1, UR4, RZ ;  /* 0x0000000401067c10 */ /* 0x001fc8000ff1e0ff */
[----:B---3--:R-:W-:Y:S01]  /*0120*/  IADD3.X R7, PT, PT, RZ, UR6, RZ, P0, !PT ;  /* 0x00000006ff077c10 */ /* 0x008fe200087fe4ff */
[----:B-12---:R0:W-:Y:S08]  /*0130*/  STL.128 [R1], R12 ;  /* 0x0000000c01007387 */ /* 0x0061f00000100c00 */
[----:B------:R-:W-:-:S07]  /*0140*/  LEPC R20, `(.L_x_0) ;  /* 0x000000001014794e */ /* 0x000fce0000000000 */
[----:B0-----:R-:W-:Y:S05]  /*0150*/  CALL.ABS.NOINC R8 ;  /* 0x0000000008007343 */ /* 0x001fea0003c00000 */
.L_x_0:
[----:B------:R-:W-:Y:S05]  /*0160*/  EXIT ;  /* 0x000000000000794d */ /* 0x000fea0003800000 */
.L_x_1:
[----:B------:R-:W-:-:S00]  /*0170*/  BRA `(.L_x_1) ;  /* 0xfffffffc00fc7947 */ /* 0x000fc0000383ffff */
[----:B------:R-:W-:-:S00]  /*0180*/  NOP ;  /* 0x0000000000007918 */ /* 0x000fc00000000000 */
[----:B------:R-:W-:-:S00]  /*0190*/  NOP ;  /* 0x0000000000007918 */ /* 0x000fc00000000000 */
[----:B------:R-:W-:-:S00]  /*01a0*/  NOP ;  /* 0x0000000000007918 */ /* 0x000fc00000000000 */
[----:B------:R-:W-:-:S00]  /*01b0*/  NOP ;  /* 0x0000000000007918 */ /* 0x000fc00000000000 */
[----:B------:R-:W-:-:S00]  /*01c0*/  NOP ;  /* 0x0000000000007918 */ /* 0x000fc00000000000 */
[----:B------:R-:W-:-:S00]  /*01d0*/  NOP ;  /* 0x0000000000007918 */ /* 0x000fc00000000000 */
[----:B------:R-:W-:-:S00]  /*01e0*/  NOP ;  /* 0x0000000000007918 */ /* 0x000fc00000000000 */
[----:B------:R-:W-:-:S00]  /*01f0*/  NOP ;  /* 0x0000000000007918 */ /* 0x000fc00000000000 */
.L_x_2:


//--------------------- .nv.global.init           --------------------------
	.section	.nv.global.init,"aw",@progbits
.nv.global.init:
	.type		$str,@object
	.size		$str,(.L_0 - $str)
$str:
        /*0000*/ 	.byte	0x62, 0x6c, 0x6f, 0x63, 0x6b, 0x49, 0x64, 0x78, 0x2e, 0x78, 0x20, 0x3a, 0x20, 0x25, 0x64, 0x2c
        /*0010*/ 	.byte	0x20, 0x74, 0x68, 0x72, 0x65, 0x61, 0x64, 0x49, 0x64, 0x78, 0x2e, 0x78, 0x20, 0x3a, 0x20, 0x25
        /*0020*/ 	.byte	0x64, 0x2c, 0x20, 0x67, 0x69, 0x64, 0x3a, 0x20, 0x25, 0x64, 0x2c, 0x20, 0x76, 0x61, 0x6c, 0x75
        /*0030*/ 	.byte	0x65, 0x20, 0x3a, 0x20, 0x25, 0x64, 0x20, 0x0a, 0x00
.L_0:


//--------------------- .nv.shared.reserved.0     --------------------------
	.section	.nv.shared.reserved.0,"aw",@nobits
	.weak		__nv_reservedSMEM_offset_0_alias
	.size		__nv_reservedSMEM_offset_0_alias, 0, 64
	.other		__nv_reservedSMEM_offset_0_alias,@"STO_CUDA_RESERVED_SHARED STV_DEFAULT"
__nv_reservedSMEM_offset_0_alias:
	.zero		0
	.zero		64


//--------------------- .nv.constant0._Z22unique_gid_calculationPi --------------------------
	.section	.nv.constant0._Z22unique_gid_calculationPi,"a",@progbits
	.sectionflags	@""
	.align	4
.nv.constant0._Z22unique_gid_calculationPi:
	.zero		904


//--------------------- SYMBOLS --------------------------

	.type		.nv.reservedSmem.offset0,@object
	.size		.nv.reservedSmem.offset0,0x4
	.type		vprintf,@function
